//
// Generated by NVIDIA NVVM Compiler
//
// Compiler Build ID: CL-36424714
// Cuda compilation tools, release 13.0, V13.0.88
// Based on NVVM 20.0.0
//

.version 9.0
.target sm_100
.address_size 64

	// .globl	_Z23encode_per_pixel_kernelP6uchar4PKci

.visible .entry _Z23encode_per_pixel_kernelP6uchar4PKci(
	.param .u64 .ptr .align 1 _Z23encode_per_pixel_kernelP6uchar4PKci_param_0,
	.param .u64 .ptr .align 1 _Z23encode_per_pixel_kernelP6uchar4PKci_param_1,
	.param .u32 _Z23encode_per_pixel_kernelP6uchar4PKci_param_2
)
{
	.reg .pred 	%p<2>;
	.reg .b16 	%rs<21>;
	.reg .b32 	%r<34>;
	.reg .b64 	%rd<9>;

	ld.param.u64 	%rd1, [_Z23encode_per_pixel_kernelP6uchar4PKci_param_0];
	ld.param.u64 	%rd2, [_Z23encode_per_pixel_kernelP6uchar4PKci_param_1];
	ld.param.u32 	%r2, [_Z23encode_per_pixel_kernelP6uchar4PKci_param_2];
	mov.u32 	%r3, %tid.x;
	mov.u32 	%r4, %ntid.x;
	mov.u32 	%r5, %ctaid.x;
	mad.lo.s32 	%r1, %r4, %r5, %r3;
	shl.b32 	%r6, %r2, 1;
	setp.ge.s32 	%p1, %r1, %r6;
	@%p1 bra 	$L__BB0_2;
	cvta.to.global.u64 	%rd3, %rd2;
	cvta.to.global.u64 	%rd4, %rd1;
	shr.u32 	%r7, %r1, 31;
	add.s32 	%r8, %r1, %r7;
	and.b32  	%r9, %r8, 1073741822;
	sub.s32 	%r10, %r1, %r9;
	shr.s32 	%r11, %r8, 1;
	cvt.s64.s32 	%rd5, %r11;
	add.s64 	%rd6, %rd3, %rd5;
	ld.global.s8 	%r12, [%rd6];
	mul.wide.s32 	%rd7, %r1, 4;
	add.s64 	%rd8, %rd4, %rd7;
	ld.global.u32 	%r13, [%rd8];
	bfe.u32 	%r14, %r13, 0, 8;
	cvt.u16.u32 	%rs1, %r14;
	bfe.u32 	%r15, %r13, 8, 8;
	cvt.u16.u32 	%rs2, %r15;
	bfe.u32 	%r16, %r13, 16, 8;
	cvt.u16.u32 	%rs3, %r16;
	bfe.u32 	%r17, %r13, 24, 8;
	cvt.u16.u32 	%rs4, %r17;
	shl.b32 	%r18, %r10, 2;
	sub.s32 	%r19, 7, %r18;
	shr.u32 	%r20, %r12, %r19;
	and.b16  	%rs5, %rs1, -2;
	cvt.u16.u32 	%rs6, %r20;
	and.b16  	%rs7, %rs6, 1;
	or.b16  	%rs8, %rs7, %rs5;
	sub.s32 	%r21, 6, %r18;
	shr.u32 	%r22, %r12, %r21;
	and.b16  	%rs9, %rs2, -2;
	cvt.u16.u32 	%rs10, %r22;
	and.b16  	%rs11, %rs10, 1;
	or.b16  	%rs12, %rs11, %rs9;
	sub.s32 	%r23, 5, %r18;
	shr.u32 	%r24, %r12, %r23;
	and.b16  	%rs13, %rs3, -2;
	cvt.u16.u32 	%rs14, %r24;
	and.b16  	%rs15, %rs14, 1;
	or.b16  	%rs16, %rs15, %rs13;
	sub.s32 	%r25, 4, %r18;
	shr.u32 	%r26, %r12, %r25;
	and.b16  	%rs17, %rs4, -2;
	cvt.u16.u32 	%rs18, %r26;
	and.b16  	%rs19, %rs18, 1;
	or.b16  	%rs20, %rs17, %rs19;
	cvt.u32.u16 	%r27, %rs20;
	cvt.u32.u16 	%r28, %rs16;
	prmt.b32 	%r29, %r28, %r27, 0x3340U;
	cvt.u32.u16 	%r30, %rs12;
	cvt.u32.u16 	%r31, %rs8;
	prmt.b32 	%r32, %r31, %r30, 0x3340U;
	prmt.b32 	%r33, %r32, %r29, 0x5410U;
	st.global.u32 	[%rd8], %r33;
$L__BB0_2:
	ret;

}
	// .globl	_Z25encode_per_channel_kernelP6uchar4PKci
.visible .entry _Z25encode_per_channel_kernelP6uchar4PKci(
	.param .u64 .ptr .align 1 _Z25encode_per_channel_kernelP6uchar4PKci_param_0,
	.param .u64 .ptr .align 1 _Z25encode_per_channel_kernelP6uchar4PKci_param_1,
	.param .u32 _Z25encode_per_channel_kernelP6uchar4PKci_param_2
)
{
	.reg .pred 	%p<7>;
	.reg .b16 	%rs<29>;
	.reg .b32 	%r<33>;
	.reg .b64 	%rd<9>;

	ld.param.u64 	%rd2, [_Z25encode_per_channel_kernelP6uchar4PKci_param_0];
	ld.param.u64 	%rd3, [_Z25encode_per_channel_kernelP6uchar4PKci_param_1];
	ld.param.u32 	%r3, [_Z25encode_per_channel_kernelP6uchar4PKci_param_2];
	mov.u32 	%r4, %tid.x;
	mov.u32 	%r5, %ntid.x;
	mov.u32 	%r6, %ctaid.x;
	mad.lo.s32 	%r1, %r5, %r6, %r4;
	shl.b32 	%r7, %r3, 3;
	setp.ge.s32 	%p1, %r1, %r7;
	@%p1 bra 	$L__BB1_11;
	cvta.to.global.u64 	%rd4, %rd2;
	cvta.to.global.u64 	%rd5, %rd3;
	shr.s32 	%r9, %r1, 31;
	shr.u32 	%r10, %r9, 30;
	add.s32 	%r11, %r1, %r10;
	and.b32  	%r12, %r11, -4;
	sub.s32 	%r8, %r1, %r12;
	shr.s32 	%r13, %r11, 2;
	shr.u32 	%r14, %r9, 29;
	add.s32 	%r15, %r1, %r14;
	shr.s32 	%r16, %r15, 3;
	cvt.s64.s32 	%rd6, %r16;
	add.s64 	%rd7, %rd5, %rd6;
	ld.global.s8 	%r17, [%rd7];
	mul.wide.s32 	%rd8, %r13, 4;
	add.s64 	%rd1, %rd4, %rd8;
	ld.global.u32 	%r18, [%rd1];
	bfe.u32 	%r19, %r18, 0, 8;
	cvt.u16.u32 	%rs28, %r19;
	bfe.u32 	%r20, %r18, 8, 8;
	cvt.u16.u32 	%rs27, %r20;
	bfe.u32 	%r21, %r18, 16, 8;
	cvt.u16.u32 	%rs26, %r21;
	bfe.u32 	%r22, %r18, 24, 8;
	cvt.u16.u32 	%rs25, %r22;
	and.b32  	%r23, %r15, -8;
	sub.s32 	%r24, %r23, %r1;
	add.s32 	%r25, %r24, 7;
	shr.u32 	%r2, %r17, %r25;
	setp.gt.s32 	%p2, %r8, 1;
	@%p2 bra 	$L__BB1_5;
	setp.eq.s32 	%p5, %r8, 0;
	@%p5 bra 	$L__BB1_8;
	setp.eq.s32 	%p6, %r8, 1;
	@%p6 bra 	$L__BB1_4;
	bra.uni 	$L__BB1_10;
$L__BB1_4:
	and.b16  	%rs19, %rs27, -2;
	cvt.u16.u32 	%rs20, %r2;
	and.b16  	%rs21, %rs20, 1;
	or.b16  	%rs27, %rs21, %rs19;
	bra.uni 	$L__BB1_10;
$L__BB1_5:
	setp.eq.s32 	%p3, %r8, 2;
	@%p3 bra 	$L__BB1_9;
	setp.eq.s32 	%p4, %r8, 3;
	@%p4 bra 	$L__BB1_7;
	bra.uni 	$L__BB1_10;
$L__BB1_7:
	and.b16  	%rs13, %rs25, -2;
	cvt.u16.u32 	%rs14, %r2;
	and.b16  	%rs15, %rs14, 1;
	or.b16  	%rs25, %rs13, %rs15;
	bra.uni 	$L__BB1_10;
$L__BB1_8:
	and.b16  	%rs22, %rs28, -2;
	cvt.u16.u32 	%rs23, %r2;
	and.b16  	%rs24, %rs23, 1;
	or.b16  	%rs28, %rs24, %rs22;
	bra.uni 	$L__BB1_10;
$L__BB1_9:
	and.b16  	%rs16, %rs26, -2;
	cvt.u16.u32 	%rs17, %r2;
	and.b16  	%rs18, %rs17, 1;
	or.b16  	%rs26, %rs18, %rs16;
$L__BB1_10:
	cvt.u32.u16 	%r26, %rs25;
	cvt.u32.u16 	%r27, %rs26;
	prmt.b32 	%r28, %r27, %r26, 0x3340U;
	cvt.u32.u16 	%r29, %rs27;
	cvt.u32.u16 	%r30, %rs28;
	prmt.b32 	%r31, %r30, %r29, 0x3340U;
	prmt.b32 	%r32, %r31, %r28, 0x5410U;
	st.global.u32 	[%rd1], %r32;
$L__BB1_11:
	ret;

}


// ===== COMPILED SASS (sm_100) =====

	.target	sm_100

	.elftype	@"ET_EXEC"


//--------------------- .note.nv.tkinfo           --------------------------
	.section	.note.nv.tkinfo,"",@"SHT_NOTE"
	.sectionflags	@"SHF_NOTE_NV_TKINFO"
	.tkinfo
        /*0018*/ 	.word	0x00000002
        /*0030*/ 	.string	""
        /*0030*/ 	.string	"ptxas"
        /*0030*/ 	.string	"Cuda compilation tools, release 13.0, V13.0.88"
        /*0030*/ 	.string	"Build cuda_13.0.r13.0/compiler.36424714_0"
        /*0030*/ 	.string	"-arch sm_100 -m 64 "



//--------------------- .note.nv.cuinfo           --------------------------
	.section	.note.nv.cuinfo,"",@"SHT_NOTE"
	.sectionflags	@"SHF_NOTE_NV_CUINFO"
        /*0018*/ 	.short	0x0002
        /*001a*/ 	.short	0x0064
        /*001c*/ 	.short	0x0082
	.zero		2


//--------------------- .nv.info                  --------------------------
	.section	.nv.info,"",@"SHT_CUDA_INFO"
	.align	4


	//----- nvinfo : EIATTR_REGCOUNT
	.align		4
        /*0000*/ 	.byte	0x04, 0x2f
        /*0002*/ 	.short	(.L_1 - .L_0)
	.align		4
.L_0:
        /*0004*/ 	.word	index@(_Z23encode_per_pixel_kernelP6uchar4PKci)
        /*0008*/ 	.word	0x00000010


	//----- nvinfo : EIATTR_FRAME_SIZE
	.align		4
.L_1:
        /*000c*/ 	.byte	0x04, 0x11
        /*000e*/ 	.short	(.L_3 - .L_2)
	.align		4
.L_2:
        /*0010*/ 	.word	index@(_Z23encode_per_pixel_kernelP6uchar4PKci)
        /*0014*/ 	.word	0x00000000


	//----- nvinfo : EIATTR_REGCOUNT
	.align		4
.L_3:
        /*0018*/ 	.byte	0x04, 0x2f
        /*001a*/ 	.short	(.L_5 - .L_4)
	.align		4
.L_4:
        /*001c*/ 	.word	index@(_Z25encode_per_channel_kernelP6uchar4PKci)
        /*0020*/ 	.word	0x0000000e


	//----- nvinfo : EIATTR_FRAME_SIZE
	.align		4
.L_5:
        /*0024*/ 	.byte	0x04, 0x11
        /*0026*/ 	.short	(.L_7 - .L_6)
	.align		4
.L_6:
        /*0028*/ 	.word	index@(_Z25encode_per_channel_kernelP6uchar4PKci)
        /*002c*/ 	.word	0x00000000


	//----- nvinfo : EIATTR_MIN_STACK_SIZE
	.align		4
.L_7:
        /*0030*/ 	.byte	0x04, 0x12
        /*0032*/ 	.short	(.L_9 - .L_8)
	.align		4
.L_8:
        /*0034*/ 	.word	index@(_Z25encode_per_channel_kernelP6uchar4PKci)
        /*0038*/ 	.word	0x00000000


	//----- nvinfo : EIATTR_MIN_STACK_SIZE
	.align		4
.L_9:
        /*003c*/ 	.byte	0x04, 0x12
        /*003e*/ 	.short	(.L_11 - .L_10)
	.align		4
.L_10:
        /*0040*/ 	.word	index@(_Z23encode_per_pixel_kernelP6uchar4PKci)
        /*0044*/ 	.word	0x00000000
.L_11:


//--------------------- .nv.compat                --------------------------
	.section	.nv.compat,"",@"SHT_CUDA_COMPAT_INFO"
	.align	4
        /*0000*/ 	.byte	0x02, 0x09, 0x00, 0x00, 0x02, 0x02, 0x01, 0x00, 0x02, 0x05, 0x05, 0x00, 0x03, 0x07, 0x01, 0x01
        /*0010*/ 	.byte	0x02, 0x03, 0x00, 0x00, 0x02, 0x06, 0x01, 0x00, 0x04, 0x0b, 0x08, 0x00, 0x09, 0x00, 0x00, 0x00
        /*0020*/ 	.byte	0x00, 0x00, 0x00, 0x00


//--------------------- .nv.info._Z25encode_per_channel_kernelP6uchar4PKci --------------------------
	.section	.nv.info._Z25encode_per_channel_kernelP6uchar4PKci,"",@"SHT_CUDA_INFO"
	.sectionflags	@""
	.align	4


	//----- nvinfo : EIATTR_CUDA_API_VERSION
	.align		4
        /*0000*/ 	.byte	0x04, 0x37
        /*0002*/ 	.short	(.L_13 - .L_12)
.L_12:
        /*0004*/ 	.word	0x00000082


	//----- nvinfo : EIATTR_KPARAM_INFO
	.align		4
.L_13:
        /*0008*/ 	.byte	0x04, 0x17
        /*000a*/ 	.short	(.L_15 - .L_14)
.L_14:
        /*000c*/ 	.word	0x00000000
        /*0010*/ 	.short	0x0002
        /*0012*/ 	.short	0x0010
        /*0014*/ 	.byte	0x00, 0xf0, 0x11, 0x00


	//----- nvinfo : EIATTR_KPARAM_INFO
	.align		4
.L_15:
        /*0018*/ 	.byte	0x04, 0x17
        /*001a*/ 	.short	(.L_17 - .L_16)
.L_16:
        /*001c*/ 	.word	0x00000000
        /*0020*/ 	.short	0x0001
        /*0022*/ 	.short	0x0008
        /*0024*/ 	.byte	0x00, 0xf5, 0x21, 0x00


	//----- nvinfo : EIATTR_KPARAM_INFO
	.align		4
.L_17:
        /*0028*/ 	.byte	0x04, 0x17
        /*002a*/ 	.short	(.L_19 - .L_18)
.L_18:
        /*002c*/ 	.word	0x00000000
        /*0030*/ 	.short	0x0000
        /*0032*/ 	.short	0x0000
        /*0034*/ 	.byte	0x00, 0xf5, 0x21, 0x00


	//----- nvinfo : EIATTR_SPARSE_MMA_MASK
	.align		4
.L_19:
        /*0038*/ 	.byte	0x03, 0x50
        /*003a*/ 	.short	0x0000


	//----- nvinfo : EIATTR_MAXREG_COUNT
	.align		4
        /*003c*/ 	.byte	0x03, 0x1b
        /*003e*/ 	.short	0x00ff


	//----- nvinfo : EIATTR_MERCURY_ISA_VERSION
	.align		4
        /*0040*/ 	.byte	0x03, 0x5f
        /*0042*/ 	.short	0x0101


	//----- nvinfo : EIATTR_VRC_CTA_INIT_COUNT
	.align		4
        /*0044*/ 	.byte	0x02, 0x4a
	.zero		1
	.zero		1


	//----- nvinfo : EIATTR_EXIT_INSTR_OFFSETS
	.align		4
        /*0048*/ 	.byte	0x04, 0x1c
        /*004a*/ 	.short	(.L_21 - .L_20)


	//   ....[0]....
.L_20:
        /*004c*/ 	.word	0x00000080


	//   ....[1]....
        /*0050*/ 	.word	0x00000420


	//----- nvinfo : EIATTR_INDIRECT_BRANCH_TARGETS
	.align		4
.L_21:
        /*0054*/ 	.byte	0x04, 0x34
        /*0056*/ 	.short	(.L_23 - .L_22)


	//   ....[0]....
.L_22:
        /*0058*/ 	.word	.L_x_5@srel
        /*005c*/ 	.short	0x0
        /*005e*/ 	.short	0x0
        /*0060*/ 	.word	0x3
        /*0064*/ 	.word	.L_x_6@srel
        /*0068*/ 	.word	.L_x_7@srel
        /*006c*/ 	.word	.L_x_2@srel


	//   ....[1]....
        /*0070*/ 	.word	.L_x_9@srel
        /*0074*/ 	.short	0x0
        /*0076*/ 	.short	0x0
        /*0078*/ 	.word	0x3
        /*007c*/ 	.word	.L_x_10@srel
        /*0080*/ 	.word	.L_x_11@srel
        /*0084*/ 	.word	.L_x_2@srel


	//----- nvinfo : EIATTR_CRS_STACK_SIZE
	.align		4
.L_23:
        /*0088*/ 	.byte	0x04, 0x1e
        /*008a*/ 	.short	(.L_25 - .L_24)
.L_24:
        /*008c*/ 	.word	0x00000000


	//----- nvinfo : EIATTR_CBANK_PARAM_SIZE
	.align		4
.L_25:
        /*0090*/ 	.byte	0x03, 0x19
        /*0092*/ 	.short	0x0014


	//----- nvinfo : EIATTR_PARAM_CBANK
	.align		4
        /*0094*/ 	.byte	0x04, 0x0a
        /*0096*/ 	.short	(.L_27 - .L_26)
	.align		4
.L_26:
        /*0098*/ 	.word	index@(.nv.constant0._Z25encode_per_channel_kernelP6uchar4PKci)
        /*009c*/ 	.short	0x0380
        /*009e*/ 	.short	0x0014


	//----- nvinfo : EIATTR_SW_WAR
	.align		4
.L_27:
        /*00a0*/ 	.byte	0x04, 0x36
        /*00a2*/ 	.short	(.L_29 - .L_28)
.L_28:
        /*00a4*/ 	.word	0x00000008
.L_29:


//--------------------- .nv.info._Z23encode_per_pixel_kernelP6uchar4PKci --------------------------
	.section	.nv.info._Z23encode_per_pixel_kernelP6uchar4PKci,"",@"SHT_CUDA_INFO"
	.sectionflags	@""
	.align	4


	//----- nvinfo : EIATTR_CUDA_API_VERSION
	.align		4
        /*0000*/ 	.byte	0x04, 0x37
        /*0002*/ 	.short	(.L_31 - .L_30)
.L_30:
        /*0004*/ 	.word	0x00000082


	//----- nvinfo : EIATTR_KPARAM_INFO
	.align		4
.L_31:
        /*0008*/ 	.byte	0x04, 0x17
        /*000a*/ 	.short	(.L_33 - .L_32)
.L_32:
        /*000c*/ 	.word	0x00000000
        /*0010*/ 	.short	0x0002
        /*0012*/ 	.short	0x0010
        /*0014*/ 	.byte	0x00, 0xf0, 0x11, 0x00


	//----- nvinfo : EIATTR_KPARAM_INFO
	.align		4
.L_33:
        /*0018*/ 	.byte	0x04, 0x17
        /*001a*/ 	.short	(.L_35 - .L_34)
.L_34:
        /*001c*/ 	.word	0x00000000
        /*0020*/ 	.short	0x0001
        /*0022*/ 	.short	0x0008
        /*0024*/ 	.byte	0x00, 0xf5, 0x21, 0x00


	//----- nvinfo : EIATTR_KPARAM_INFO
	.align		4
.L_35:
        /*0028*/ 	.byte	0x04, 0x17
        /*002a*/ 	.short	(.L_37 - .L_36)
.L_36:
        /*002c*/ 	.word	0x00000000
        /*0030*/ 	.short	0x0000
        /*0032*/ 	.short	0x0000
        /*0034*/ 	.byte	0x00, 0xf5, 0x21, 0x00


	//----- nvinfo : EIATTR_SPARSE_MMA_MASK
	.align		4
.L_37:
        /*0038*/ 	.byte	0x03, 0x50
        /*003a*/ 	.short	0x0000


	//----- nvinfo : EIATTR_MAXREG_COUNT
	.align		4
        /*003c*/ 	.byte	0x03, 0x1b
        /*003e*/ 	.short	0x00ff


	//----- nvinfo : EIATTR_MERCURY_ISA_VERSION
	.align		4
        /*0040*/ 	.byte	0x03, 0x5f
        /*0042*/ 	.short	0x0101


	//----- nvinfo : EIATTR_VRC_CTA_INIT_COUNT
	.align		4
        /*0044*/ 	.byte	0x02, 0x4a
	.zero		1
	.zero		1


	//----- nvinfo : EIATTR_EXIT_INSTR_OFFSETS
	.align		4
        /*0048*/ 	.byte	0x04, 0x1c
        /*004a*/ 	.short	(.L_39 - .L_38)


	//   ....[0]....
.L_38:
        /*004c*/ 	.word	0x00000080


	//   ....[1]....
        /*0050*/ 	.word	0x000002e0


	//----- nvinfo : EIATTR_CBANK_PARAM_SIZE
	.align		4
.L_39:
        /*0054*/ 	.byte	0x03, 0x19
        /*0056*/ 	.short	0x0014


	//----- nvinfo : EIATTR_PARAM_CBANK
	.align		4
        /*0058*/ 	.byte	0x04, 0x0a
        /*005a*/ 	.short	(.L_41 - .L_40)
	.align		4
.L_40:
        /*005c*/ 	.word	index@(.nv.constant0._Z23encode_per_pixel_kernelP6uchar4PKci)
        /*0060*/ 	.short	0x0380
        /*0062*/ 	.short	0x0014


	//----- nvinfo : EIATTR_SW_WAR
	.align		4
.L_41:
        /*0064*/ 	.byte	0x04, 0x36
        /*0066*/ 	.short	(.L_43 - .L_42)
.L_42:
        /*0068*/ 	.word	0x00000008
.L_43:


//--------------------- .nv.callgraph             --------------------------
	.section	.nv.callgraph,"",@"SHT_CUDA_CALLGRAPH"
	.align	4
	.sectionentsize	8
	.align		4
        /*0000*/ 	.word	0x00000000
	.align		4
        /*0004*/ 	.word	0xffffffff
	.align		4
        /*0008*/ 	.word	0x00000000
	.align		4
        /*000c*/ 	.word	0xfffffffe
	.align		4
        /*0010*/ 	.word	0x00000000
	.align		4
        /*0014*/ 	.word	0xfffffffd
	.align		4
        /*0018*/ 	.word	0x00000000
	.align		4
        /*001c*/ 	.word	0xfffffffc


//--------------------- .nv.constant2._Z25encode_per_channel_kernelP6uchar4PKci --------------------------
	.section	.nv.constant2._Z25encode_per_channel_kernelP6uchar4PKci,"a",@progbits
	.sectionflags	@""
	.align	4
.nv.constant2._Z25encode_per_channel_kernelP6uchar4PKci:
        /*0000*/ 	.byte	0xa0, 0x02, 0x00, 0x00, 0x70, 0x02, 0x00, 0x00, 0x90, 0x03, 0x00, 0x00, 0x70, 0x03, 0x00, 0x00
        /*0010*/ 	.byte	0x30, 0x03, 0x00, 0x00, 0x90, 0x03, 0x00, 0x00


//--------------------- .text._Z25encode_per_channel_kernelP6uchar4PKci --------------------------
	.section	.text._Z25encode_per_channel_kernelP6uchar4PKci,"ax",@progbits
	.align	128
        .global         _Z25encode_per_channel_kernelP6uchar4PKci
        .type           _Z25encode_per_channel_kernelP6uchar4PKci,@function
        .size           _Z25encode_per_channel_kernelP6uchar4PKci,(.L_x_13 - _Z25encode_per_channel_kernelP6uchar4PKci)
        .other          _Z25encode_per_channel_kernelP6uchar4PKci,@"STO_CUDA_ENTRY STV_DEFAULT"
_Z25encode_per_channel_kernelP6uchar4PKci:
.text._Z25encode_per_channel_kernelP6uchar4PKci:
[----:B------:R-:W-:Y:S01]  /*0000*/  LDC R1, c[0x0][0x37c] ;  /* 0x0000df00ff017b82 */ /* 0x000fe20000000800 */
[----:B------:R-:W0:Y:S01]  /*0010*/  S2R R0, SR_TID.X ;  /* 0x0000000000007919 */ /* 0x000e220000002100 */
[----:B------:R-:W1:Y:S01]  /*0020*/  LDCU UR4, c[0x0][0x390] ;  /* 0x00007200ff0477ac */ /* 0x000e620008000800 */
[----:B------:R-:W0:Y:S01]  /*0030*/  S2R R3, SR_CTAID.X ;  /* 0x0000000000037919 */ /* 0x000e220000002500 */
[----:B------:R-:W0:Y:S01]  /*0040*/  LDCU UR5, c[0x0][0x360] ;  /* 0x00006c00ff0577ac */ /* 0x000e220008000800 */
[----:B-1----:R-:W-:Y:S01]  /*0050*/  USHF.L.U32 UR4, UR4, 0x3, URZ ;  /* 0x0000000304047899 */ /* 0x002fe200080006ff */
[----:B0-----:R-:W-:-:S05]  /*0060*/  IMAD R0, R3, UR5, R0 ;  /* 0x0000000503007c24 */ /* 0x001fca000f8e0200 */
[----:B------:R-:W-:-:S13]  /*0070*/  ISETP.GE.AND P0, PT, R0, UR4, PT ;  /* 0x0000000400007c0c */ /* 0x000fda000bf06270 */
[----:B------:R-:W-:Y:S05]  /*0080*/  @P0 EXIT ;  /* 0x000000000000094d */ /* 0x000fea0003800000 */
[----:B------:R-:W0:Y:S01]  /*0090*/  LDC.64 R2, c[0x0][0x380] ;  /* 0x0000e000ff027b82 */ /* 0x000e220000000a00 */
[----:B------:R-:W1:Y:S01]  /*00a0*/  LDCU.64 UR6, c[0x0][0x388] ;  /* 0x00007100ff0677ac */ /* 0x000e620008000a00 */
[----:B------:R-:W-:Y:S01]  /*00b0*/  SHF.R.S32.HI R5, RZ, 0x1f, R0 ;  /* 0x0000001fff057819 */ /* 0x000fe20000011400 */
[----:B------:R-:W2:Y:S03]  /*00c0*/  LDCU.64 UR4, c[0x0][0x358] ;  /* 0x00006b00ff0477ac */ /* 0x000ea60008000a00 */
[CC--:B------:R-:W-:Y:S02]  /*00d0*/  LEA.HI R8, R5.reuse, R0.reuse, RZ, 0x3 ;  /* 0x0000000005087211 */ /* 0x0c0fe400078f18ff */
[----:B------:R-:W-:Y:S02]  /*00e0*/  LEA.HI R6, R5, R0, RZ, 0x2 ;  /* 0x0000000005067211 */ /* 0x000fe400078f10ff */
[----:B------:R-:W-:-:S02]  /*00f0*/  SHF.R.S32.HI R7, RZ, 0x3, R8 ;  /* 0x00000003ff077819 */ /* 0x000fc40000011408 */
[----:B------:R-:W-:Y:S02]  /*0100*/  SHF.R.S32.HI R5, RZ, 0x2, R6 ;  /* 0x00000002ff057819 */ /* 0x000fe40000011406 */
[----:B-1----:R-:W-:-:S03]  /*0110*/  IADD3 R4, P0, PT, R7, UR6, RZ ;  /* 0x0000000607047c10 */ /* 0x002fc6000ff1e0ff */
[----:B0-----:R-:W-:Y:S01]  /*0120*/  IMAD.WIDE R2, R5, 0x4, R2 ;  /* 0x0000000405027825 */ /* 0x001fe200078e0202 */
[----:B------:R-:W-:-:S04]  /*0130*/  LEA.HI.X.SX32 R5, R7, UR7, 0x1, P0 ;  /* 0x0000000707057c11 */ /* 0x000fc800080f0eff */
[----:B--2---:R-:W2:Y:S04]  /*0140*/  LDG.E R9, desc[UR4][R2.64] ;  /* 0x0000000402097981 */ /* 0x004ea8000c1e1900 */
[----:B------:R-:W3:Y:S01]  /*0150*/  LDG.E.S8 R4, desc[UR4][R4.64] ;  /* 0x0000000404047981 */ /* 0x000ee2000c1e1300 */
[----:B------:R-:W-:Y:S01]  /*0160*/  LOP3.LUT R7, R6, 0xfffffffc, RZ, 0xc0, !PT ;  /* 0xfffffffc06077812 */ /* 0x000fe200078ec0ff */
[----:B------:R-:W-:Y:S01]  /*0170*/  BSSY.RECONVERGENT B0, `(.L_x_0) ;  /* 0x0000022000007945 */ /* 0x000fe20003800200 */
[----:B------:R-:W-:-:S03]  /*0180*/  LOP3.LUT R11, R8, 0xfffffff8, RZ, 0xc0, !PT ;  /* 0xfffffff8080b7812 */ /* 0x000fc600078ec0ff */
[----:B------:R-:W-:Y:S01]  /*0190*/  IMAD.IADD R7, R0, 0x1, -R7 ;  /* 0x0000000100077824 */ /* 0x000fe200078e0a07 */
[----:B------:R-:W-:-:S04]  /*01a0*/  IADD3 R11, PT, PT, R11, 0x7, -R0 ;  /* 0x000000070b0b7810 */ /* 0x000fc80007ffe800 */
[----:B------:R-:W-:Y:S02]  /*01b0*/  ISETP.GT.AND P0, PT, R7, 0x1, PT ;  /* 0x000000010700780c */ /* 0x000fe40003f04270 */
[C---:B--2---:R-:W-:Y:S02]  /*01c0*/  PRMT R0, R9.reuse, 0x7770, RZ ;  /* 0x0000777009007816 */ /* 0x044fe400000000ff */
[C---:B------:R-:W-:Y:S02]  /*01d0*/  PRMT R6, R9.reuse, 0x7771, RZ ;  /* 0x0000777109067816 */ /* 0x040fe400000000ff */
[C---:B------:R-:W-:Y:S02]  /*01e0*/  PRMT R8, R9.reuse, 0x7772, RZ ;  /* 0x0000777209087816 */ /* 0x040fe400000000ff */
[----:B---3--:R-:W-:Y:S02]  /*01f0*/  SHF.R.U32.HI R11, RZ, R11, R4 ;  /* 0x0000000bff0b7219 */ /* 0x008fe40000011604 */
[----:B------:R-:W-:-:S03]  /*0200*/  PRMT R9, R9, 0x7773, RZ ;  /* 0x0000777309097816 */ /* 0x000fc600000000ff */
[----:B------:R-:W-:Y:S05]  /*0210*/  @P0 BRA `(.L_x_1) ;  /* 0x00000000002c0947 */ /* 0x000fea0003800000 */
[----:B------:R-:W-:-:S05]  /*0220*/  VIMNMX.U32 R7, PT, PT, R7, 0x2, PT ;  /* 0x0000000207077848 */ /* 0x000fca0003fe0000 */
[----:B------:R-:W-:-:S04]  /*0230*/  IMAD.SHL.U32 R7, R7, 0x4, RZ ;  /* 0x0000000407077824 */ /* 0x000fc800078e00ff */
[----:B------:R-:W0:Y:S02]  /*0240*/  LDC R4, c[0x2][R7] ;  /* 0x0080000007047b82 */ /* 0x000e240000000800 */
[----:B0-----:R-:W-:-:S04]  /*0250*/  SHF.R.S32.HI R5, RZ, 0x1f, R4 ;  /* 0x0000001fff057819 */ /* 0x001fc80000011404 */
.L_x_5:
[----:B------:R-:W-:Y:S05]  /*0260*/  BRX R4 -0x270                                (*"BRANCH_TARGETS .L_x_6,.L_x_7,.L_x_2"*) ;  /* 0xfffffffc04647949 */ /* 0x000fea000383ffff */
.L_x_7:
[----:B------:R-:W-:-:S04]  /*0270*/  LOP3.LUT R11, R11, 0x1, RZ, 0xc0, !PT ;  /* 0x000000010b0b7812 */ /* 0x000fc800078ec0ff */
[----:B------:R-:W-:Y:S01]  /*0280*/  LOP3.LUT R6, R11, 0xfffe, R6, 0xf8, !PT ;  /* 0x0000fffe0b067812 */ /* 0x000fe200078ef806 */
[----:B------:R-:W-:Y:S06]  /*0290*/  BRA `(.L_x_2) ;  /* 0x00000000003c7947 */ /* 0x000fec0003800000 */
.L_x_6:
[----:B------:R-:W-:-:S04]  /*02a0*/  LOP3.LUT R11, R11, 0x1, RZ, 0xc0, !PT ;  /* 0x000000010b0b7812 */ /* 0x000fc800078ec0ff */
[----:B------:R-:W-:Y:S01]  /*02b0*/  LOP3.LUT R0, R11, 0xfffe, R0, 0xf8, !PT ;  /* 0x0000fffe0b007812 */ /* 0x000fe200078ef800 */
[----:B------:R-:W-:Y:S06]  /*02c0*/  BRA `(.L_x_2) ;  /* 0x0000000000307947 */ /* 0x000fec0003800000 */
.L_x_1:
[----:B------:R-:W-:-:S05]  /*02d0*/  IMAD.MOV.U32 R4, RZ, RZ, -0x2 ;  /* 0xfffffffeff047424 */ /* 0x000fca00078e00ff */
[----:B------:R-:W-:-:S05]  /*02e0*/  VIADDMNMX.U32 R7, R7, R4, 0x2, PT ;  /* 0x0000000207077446 */ /* 0x000fca0003800004 */
[----:B------:R-:W-:-:S04]  /*02f0*/  IMAD.SHL.U32 R7, R7, 0x4, RZ ;  /* 0x0000000407077824 */ /* 0x000fc800078e00ff */
[----:B------:R-:W0:Y:S02]  /*0300*/  LDC R4, c[0x2][R7+0xc] ;  /* 0x0080030007047b82 */ /* 0x000e240000000800 */
[----:B0-----:R-:W-:-:S04]  /*0310*/  SHF.R.S32.HI R5, RZ, 0x1f, R4 ;  /* 0x0000001fff057819 */ /* 0x001fc80000011404 */
.L_x_9:
[----:B------:R-:W-:Y:S05]  /*0320*/  BRX R4 -0x330                                (*"BRANCH_TARGETS .L_x_10,.L_x_11,.L_x_2"*) ;  /* 0xfffffffc04347949 */ /* 0x000fea000383ffff */
.L_x_11:
[----:B------:R-:W-:-:S04]  /*0330*/  LOP3.LUT R4, R9, 0xfffe, RZ, 0xc0, !PT ;  /* 0x0000fffe09047812 */ /* 0x000fc800078ec0ff */
[----:B------:R-:W-:-:S04]  /*0340*/  LOP3.LUT R4, R4, 0x1, R11, 0xf8, !PT ;  /* 0x0000000104047812 */ /* 0x000fc800078ef80b */
[----:B------:R-:W-:Y:S01]  /*0350*/  PRMT R9, R4, 0x7610, R9 ;  /* 0x0000761004097816 */ /* 0x000fe20000000009 */
[----:B------:R-:W-:Y:S06]  /*0360*/  BRA `(.L_x_2) ;  /* 0x0000000000087947 */ /* 0x000fec0003800000 */
.L_x_10:
[----:B------:R-:W-:-:S04]  /*0370*/  LOP3.LUT R11, R11, 0x1, RZ, 0xc0, !PT ;  /* 0x000000010b0b7812 */ /* 0x000fc800078ec0ff */
[----:B------:R-:W-:-:S07]  /*0380*/  LOP3.LUT R8, R11, 0xfffe, R8, 0xf8, !PT ;  /* 0x0000fffe0b087812 */ /* 0x000fce00078ef808 */
.L_x_2:
[----:B------:R-:W-:Y:S05]  /*0390*/  BSYNC.RECONVERGENT B0 ;  /* 0x0000000000007941 */ /* 0x000fea0003800200 */
.L_x_0:
[----:B------:R-:W-:Y:S02]  /*03a0*/  LOP3.LUT R9, R9, 0xffff, RZ, 0xc0, !PT ;  /* 0x0000ffff09097812 */ /* 0x000fe400078ec0ff */
[----:B------:R-:W-:Y:S02]  /*03b0*/  LOP3.LUT R8, R8, 0xffff, RZ, 0xc0, !PT ;  /* 0x0000ffff08087812 */ /* 0x000fe400078ec0ff */
[----:B------:R-:W-:Y:S02]  /*03c0*/  LOP3.LUT R6, R6, 0xffff, RZ, 0xc0, !PT ;  /* 0x0000ffff06067812 */ /* 0x000fe400078ec0ff */
[----:B------:R-:W-:Y:S02]  /*03d0*/  LOP3.LUT R5, R0, 0xffff, RZ, 0xc0, !PT ;  /* 0x0000ffff00057812 */ /* 0x000fe400078ec0ff */
[----:B------:R-:W-:Y:S02]  /*03e0*/  PRMT R8, R8, 0x3340, R9 ;  /* 0x0000334008087816 */ /* 0x000fe40000000009 */
[----:B------:R-:W-:-:S04]  /*03f0*/  PRMT R5, R5, 0x3340, R6 ;  /* 0x0000334005057816 */ /* 0x000fc80000000006 */
[----:B------:R-:W-:-:S05]  /*0400*/  PRMT R5, R5, 0x5410, R8 ;  /* 0x0000541005057816 */ /* 0x000fca0000000008 */
[----:B------:R-:W-:Y:S01]  /*0410*/  STG.E desc[UR4][R2.64], R5 ;  /* 0x0000000502007986 */ /* 0x000fe2000c101904 */
[----:B------:R-:W-:Y:S05]  /*0420*/  EXIT ;  /* 0x000000000000794d */ /* 0x000fea0003800000 */
.L_x_3:
[----:B------:R-:W-:-:S00]  /*0430*/  BRA `(.L_x_3) ;  /* 0xfffffffc00fc7947 */ /* 0x000fc0000383ffff */
[----:B------:R-:W-:-:S00]  /*0440*/  NOP ;  /* 0x0000000000007918 */ /* 0x000fc00000000000 */
        /* <DEDUP_REMOVED lines=11> */
.L_x_13:


//--------------------- .text._Z23encode_per_pixel_kernelP6uchar4PKci --------------------------
	.section	.text._Z23encode_per_pixel_kernelP6uchar4PKci,"ax",@progbits
	.align	128
        .global         _Z23encode_per_pixel_kernelP6uchar4PKci
        .type           _Z23encode_per_pixel_kernelP6uchar4PKci,@function
        .size           _Z23encode_per_pixel_kernelP6uchar4PKci,(.L_x_14 - _Z23encode_per_pixel_kernelP6uchar4PKci)
        .other          _Z23encode_per_pixel_kernelP6uchar4PKci,@"STO_CUDA_ENTRY STV_DEFAULT"
_Z23encode_per_pixel_kernelP6uchar4PKci:
.text._Z23encode_per_pixel_kernelP6uchar4PKci:
        /* <DEDUP_REMOVED lines=11> */
[----:B------:R-:W-:Y:S01]  /*00b0*/  LEA.HI R0, R7, R7, RZ, 0x1 ;  /* 0x0000000707007211 */ /* 0x000fe200078f08ff */
[----:B------:R-:W2:Y:S03]  /*00c0*/  LDCU.64 UR4, c[0x0][0x358] ;  /* 0x00006b00ff0477ac */ /* 0x000ea60008000a00 */
[----:B------:R-:W-:-:S04]  /*00d0*/  SHF.R.S32.HI R5, RZ, 0x1, R0 ;  /* 0x00000001ff057819 */ /* 0x000fc80000011400 */
[----:B-1----:R-:W-:-:S04]  /*00e0*/  IADD3 R4, P0, PT, R5, UR6, RZ ;  /* 0x0000000605047c10 */ /* 0x002fc8000ff1e0ff */
[----:B------:R-:W-:Y:S01]  /*00f0*/  LEA.HI.X.SX32 R5, R5, UR7, 0x1, P0 ;  /* 0x0000000705057c11 */ /* 0x000fe200080f0eff */
[----:B0-----:R-:W-:-:S04]  /*0100*/  IMAD.WIDE R2, R7, 0x4, R2 ;  /* 0x0000000407027825 */ /* 0x001fc800078e0202 */
[----:B--2---:R-:W2:Y:S04]  /*0110*/  LDG.E.S8 R4, desc[UR4][R4.64] ;  /* 0x0000000404047981 */ /* 0x004ea8000c1e1300 */
[----:B------:R-:W3:Y:S01]  /*0120*/  LDG.E R6, desc[UR4][R2.64] ;  /* 0x0000000402067981 */ /* 0x000ee2000c1e1900 */
[----:B------:R-:W-:-:S05]  /*0130*/  LOP3.LUT R0, R0, 0x3ffffffe, RZ, 0xc0, !PT ;  /* 0x3ffffffe00007812 */ /* 0x000fca00078ec0ff */
[----:B------:R-:W-:Y:S02]  /*0140*/  IMAD.IADD R0, R7, 0x1, -R0 ;  /* 0x0000000107007824 */ /* 0x000fe400078e0a00 */
[----:B------:R-:W-:-:S04]  /*0150*/  IMAD.MOV.U32 R7, RZ, RZ, -0x4 ;  /* 0xfffffffcff077424 */ /* 0x000fc800078e00ff */
[----:B------:R-:W-:-:S04]  /*0160*/  IMAD R7, R0, R7, 0x7 ;  /* 0x0000000700077424 */ /* 0x000fc800078e0207 */
[C---:B------:R-:W-:Y:S02]  /*0170*/  VIADD R9, R7.reuse, 0xffffffff ;  /* 0xffffffff07097836 */ /* 0x040fe40000000000 */
[C---:B------:R-:W-:Y:S02]  /*0180*/  VIADD R11, R7.reuse, 0xfffffffe ;  /* 0xfffffffe070b7836 */ /* 0x040fe40000000000 */
[----:B------:R-:W-:Y:S01]  /*0190*/  VIADD R13, R7, 0xfffffffd ;  /* 0xfffffffd070d7836 */ /* 0x000fe20000000000 */
[--C-:B--2---:R-:W-:Y:S02]  /*01a0*/  SHF.R.U32.HI R7, RZ, R7, R4.reuse ;  /* 0x00000007ff077219 */ /* 0x104fe40000011604 */
[--C-:B------:R-:W-:Y:S02]  /*01b0*/  SHF.R.U32.HI R9, RZ, R9, R4.reuse ;  /* 0x00000009ff097219 */ /* 0x100fe40000011604 */
[----:B------:R-:W-:Y:S02]  /*01c0*/  SHF.R.U32.HI R11, RZ, R11, R4 ;  /* 0x0000000bff0b7219 */ /* 0x000fe40000011604 */
[----:B---3--:R-:W-:-:S02]  /*01d0*/  PRMT R5, R6, 0x7773, RZ ;  /* 0x0000777306057816 */ /* 0x008fc400000000ff */
[----:B------:R-:W-:Y:S02]  /*01e0*/  SHF.R.U32.HI R13, RZ, R13, R4 ;  /* 0x0000000dff0d7219 */ /* 0x000fe40000011604 */
[C---:B------:R-:W-:Y:S02]  /*01f0*/  PRMT R0, R6.reuse, 0x7770, RZ ;  /* 0x0000777006007816 */ /* 0x040fe400000000ff */
[C---:B------:R-:W-:Y:S02]  /*0200*/  PRMT R4, R6.reuse, 0x7771, RZ ;  /* 0x0000777106047816 */ /* 0x040fe400000000ff */
[----:B------:R-:W-:Y:S02]  /*0210*/  PRMT R6, R6, 0x7772, RZ ;  /* 0x0000777206067816 */ /* 0x000fe400000000ff */
[----:B------:R-:W-:Y:S02]  /*0220*/  LOP3.LUT R8, R5, 0xfffe, RZ, 0xc0, !PT ;  /* 0x0000fffe05087812 */ /* 0x000fe400078ec0ff */
[----:B------:R-:W-:-:S02]  /*0230*/  LOP3.LUT R7, R7, 0x1, RZ, 0xc0, !PT ;  /* 0x0000000107077812 */ /* 0x000fc400078ec0ff */
[----:B------:R-:W-:Y:S02]  /*0240*/  LOP3.LUT R9, R9, 0x1, RZ, 0xc0, !PT ;  /* 0x0000000109097812 */ /* 0x000fe400078ec0ff */
[----:B------:R-:W-:Y:S02]  /*0250*/  LOP3.LUT R11, R11, 0x1, RZ, 0xc0, !PT ;  /* 0x000000010b0b7812 */ /* 0x000fe400078ec0ff */
[----:B------:R-:W-:Y:S02]  /*0260*/  LOP3.LUT R13, R8, 0x1, R13, 0xf8, !PT ;  /* 0x00000001080d7812 */ /* 0x000fe400078ef80d */
[----:B------:R-:W-:Y:S02]  /*0270*/  LOP3.LUT R0, R7, 0xfffe, R0, 0xf8, !PT ;  /* 0x0000fffe07007812 */ /* 0x000fe400078ef800 */
[----:B------:R-:W-:Y:S02]  /*0280*/  LOP3.LUT R9, R9, 0xfffe, R4, 0xf8, !PT ;  /* 0x0000fffe09097812 */ /* 0x000fe400078ef804 */
[----:B------:R-:W-:-:S02]  /*0290*/  LOP3.LUT R6, R11, 0xfffe, R6, 0xf8, !PT ;  /* 0x0000fffe0b067812 */ /* 0x000fc400078ef806 */
[----:B------:R-:W-:Y:S02]  /*02a0*/  PRMT R9, R0, 0x3340, R9 ;  /* 0x0000334000097816 */ /* 0x000fe40000000009 */
[----:B------:R-:W-:-:S04]  /*02b0*/  PRMT R6, R6, 0x3340, R13 ;  /* 0x0000334006067816 */ /* 0x000fc8000000000d */
[----:B------:R-:W-:-:S05]  /*02c0*/  PRMT R9, R9, 0x5410, R6 ;  /* 0x0000541009097816 */ /* 0x000fca0000000006 */
[----:B------:R-:W-:Y:S01]  /*02d0*/  STG.E desc[UR4][R2.64], R9 ;  /* 0x0000000902007986 */ /* 0x000fe2000c101904 */
[----:B------:R-:W-:Y:S05]  /*02e0*/  EXIT ;  /* 0x000000000000794d */ /* 0x000fea0003800000 */
.L_x_4:
        /* <DEDUP_REMOVED lines=9> */
.L_x_14:


//--------------------- .nv.shared.reserved.0     --------------------------
	.section	.nv.shared.reserved.0,"aw",@nobits
	.weak		__nv_reservedSMEM_offset_0_alias
	.size		__nv_reservedSMEM_offset_0_alias, 0, 64
	.other		__nv_reservedSMEM_offset_0_alias,@"STO_CUDA_RESERVED_SHARED STV_DEFAULT"
__nv_reservedSMEM_offset_0_alias:
	.zero		0
	.zero		64


//--------------------- .nv.constant0._Z25encode_per_channel_kernelP6uchar4PKci --------------------------
	.section	.nv.constant0._Z25encode_per_channel_kernelP6uchar4PKci,"a",@progbits
	.sectionflags	@""
	.align	4
.nv.constant0._Z25encode_per_channel_kernelP6uchar4PKci:
	.zero		916


//--------------------- .nv.constant0._Z23encode_per_pixel_kernelP6uchar4PKci --------------------------
	.section	.nv.constant0._Z23encode_per_pixel_kernelP6uchar4PKci,"a",@progbits
	.sectionflags	@""
	.align	4
.nv.constant0._Z23encode_per_pixel_kernelP6uchar4PKci:
	.zero		916


//--------------------- SYMBOLS --------------------------

	.type		.nv.reservedSmem.offset0,@object
	.size		.nv.reservedSmem.offset0,0x4
